//
// Generated by NVIDIA NVVM Compiler
//
// Compiler Build ID: CL-36424714
// Cuda compilation tools, release 13.0, V13.0.88
// Based on NVVM 20.0.0
//

.version 9.0
.target sm_100
.address_size 64

	// .globl	_Z3foov

.visible .entry _Z3foov()
{


	ret;

}
	// .globl	_Z3barv
.visible .entry _Z3barv()
{


	ret;

}


// ===== COMPILED SASS (sm_100) =====

	.target	sm_100

	.elftype	@"ET_EXEC"


//--------------------- .note.nv.tkinfo           --------------------------
	.section	.note.nv.tkinfo,"",@"SHT_NOTE"
	.sectionflags	@"SHF_NOTE_NV_TKINFO"
	.tkinfo
        /*0018*/ 	.word	0x00000002
        /*0030*/ 	.string	""
        /*0030*/ 	.string	"ptxas"
        /*0030*/ 	.string	"Cuda compilation tools, release 13.0, V13.0.88"
        /*0030*/ 	.string	"Build cuda_13.0.r13.0/compiler.36424714_0"
        /*0030*/ 	.string	"-arch sm_100 -m 64 "



//--------------------- .note.nv.cuinfo           --------------------------
	.section	.note.nv.cuinfo,"",@"SHT_NOTE"
	.sectionflags	@"SHF_NOTE_NV_CUINFO"
        /*0018*/ 	.short	0x0002
        /*001a*/ 	.short	0x0064
        /*001c*/ 	.short	0x0082
	.zero		2


//--------------------- .nv.info                  --------------------------
	.section	.nv.info,"",@"SHT_CUDA_INFO"
	.align	4


	//----- nvinfo : EIATTR_REGCOUNT
	.align		4
        /*0000*/ 	.byte	0x04, 0x2f
        /*0002*/ 	.short	(.L_1 - .L_0)
	.align		4
.L_0:
        /*0004*/ 	.word	index@(_Z3foov)
        /*0008*/ 	.word	0x00000004


	//----- nvinfo : EIATTR_FRAME_SIZE
	.align		4
.L_1:
        /*000c*/ 	.byte	0x04, 0x11
        /*000e*/ 	.short	(.L_3 - .L_2)
	.align		4
.L_2:
        /*0010*/ 	.word	index@(_Z3foov)
        /*0014*/ 	.word	0x00000000


	//----- nvinfo : EIATTR_REGCOUNT
	.align		4
.L_3:
        /*0018*/ 	.byte	0x04, 0x2f
        /*001a*/ 	.short	(.L_5 - .L_4)
	.align		4
.L_4:
        /*001c*/ 	.word	index@(_Z3barv)
        /*0020*/ 	.word	0x00000004


	//----- nvinfo : EIATTR_FRAME_SIZE
	.align		4
.L_5:
        /*0024*/ 	.byte	0x04, 0x11
        /*0026*/ 	.short	(.L_7 - .L_6)
	.align		4
.L_6:
        /*0028*/ 	.word	index@(_Z3barv)
        /*002c*/ 	.word	0x00000000


	//----- nvinfo : EIATTR_MIN_STACK_SIZE
	.align		4
.L_7:
        /*0030*/ 	.byte	0x04, 0x12
        /*0032*/ 	.short	(.L_9 - .L_8)
	.align		4
.L_8:
        /*0034*/ 	.word	index@(_Z3barv)
        /*0038*/ 	.word	0x00000000


	//----- nvinfo : EIATTR_MIN_STACK_SIZE
	.align		4
.L_9:
        /*003c*/ 	.byte	0x04, 0x12
        /*003e*/ 	.short	(.L_11 - .L_10)
	.align		4
.L_10:
        /*0040*/ 	.word	index@(_Z3foov)
        /*0044*/ 	.word	0x00000000
.L_11:


//--------------------- .nv.compat                --------------------------
	.section	.nv.compat,"",@"SHT_CUDA_COMPAT_INFO"
	.align	4
        /*0000*/ 	.byte	0x02, 0x09, 0x00, 0x00, 0x02, 0x02, 0x01, 0x00, 0x02, 0x05, 0x05, 0x00, 0x03, 0x07, 0x01, 0x01
        /*0010*/ 	.byte	0x02, 0x03, 0x00, 0x00, 0x02, 0x06, 0x01, 0x00, 0x04, 0x0b, 0x08, 0x00, 0x09, 0x00, 0x00, 0x00
        /*0020*/ 	.byte	0x00, 0x00, 0x00, 0x00


//--------------------- .nv.info._Z3barv          --------------------------
	.section	.nv.info._Z3barv,"",@"SHT_CUDA_INFO"
	.sectionflags	@""
	.align	4


	//----- nvinfo : EIATTR_CUDA_API_VERSION
	.align		4
        /*0000*/ 	.byte	0x04, 0x37
        /*0002*/ 	.short	(.L_13 - .L_12)
.L_12:
        /*0004*/ 	.word	0x00000082


	//----- nvinfo : EIATTR_SPARSE_MMA_MASK
	.align		4
.L_13:
        /*0008*/ 	.byte	0x03, 0x50
        /*000a*/ 	.short	0x0000


	//----- nvinfo : EIATTR_MAXREG_COUNT
	.align		4
        /*000c*/ 	.byte	0x03, 0x1b
        /*000e*/ 	.short	0x00ff


	//----- nvinfo : EIATTR_MERCURY_ISA_VERSION
	.align		4
        /*0010*/ 	.byte	0x03, 0x5f
        /*0012*/ 	.short	0x0101


	//----- nvinfo : EIATTR_VRC_CTA_INIT_COUNT
	.align		4
        /*0014*/ 	.byte	0x02, 0x4a
	.zero		1
	.zero		1


	//----- nvinfo : EIATTR_EXIT_INSTR_OFFSETS
	.align		4
        /*0018*/ 	.byte	0x04, 0x1c
        /*001a*/ 	.short	(.L_15 - .L_14)


	//   ....[0]....
.L_14:
        /*001c*/ 	.word	0x00000010


	//----- nvinfo : EIATTR_SW_WAR
	.align		4
.L_15:
        /*0020*/ 	.byte	0x04, 0x36
        /*0022*/ 	.short	(.L_17 - .L_16)
.L_16:
        /*0024*/ 	.word	0x00000008
.L_17:


//--------------------- .nv.info._Z3foov          --------------------------
	.section	.nv.info._Z3foov,"",@"SHT_CUDA_INFO"
	.sectionflags	@""
	.align	4


	//----- nvinfo : EIATTR_CUDA_API_VERSION
	.align		4
        /*0000*/ 	.byte	0x04, 0x37
        /*0002*/ 	.short	(.L_19 - .L_18)
.L_18:
        /*0004*/ 	.word	0x00000082


	//----- nvinfo : EIATTR_SPARSE_MMA_MASK
	.align		4
.L_19:
        /*0008*/ 	.byte	0x03, 0x50
        /*000a*/ 	.short	0x0000


	//----- nvinfo : EIATTR_MAXREG_COUNT
	.align		4
        /*000c*/ 	.byte	0x03, 0x1b
        /*000e*/ 	.short	0x00ff


	//----- nvinfo : EIATTR_MERCURY_ISA_VERSION
	.align		4
        /*0010*/ 	.byte	0x03, 0x5f
        /*0012*/ 	.short	0x0101


	//----- nvinfo : EIATTR_VRC_CTA_INIT_COUNT
	.align		4
        /*0014*/ 	.byte	0x02, 0x4a
	.zero		1
	.zero		1


	//----- nvinfo : EIATTR_EXIT_INSTR_OFFSETS
	.align		4
        /*0018*/ 	.byte	0x04, 0x1c
        /*001a*/ 	.short	(.L_21 - .L_20)


	//   ....[0]....
.L_20:
        /*001c*/ 	.word	0x00000010


	//----- nvinfo : EIATTR_SW_WAR
	.align		4
.L_21:
        /*0020*/ 	.byte	0x04, 0x36
        /*0022*/ 	.short	(.L_23 - .L_22)
.L_22:
        /*0024*/ 	.word	0x00000008
.L_23:


//--------------------- .nv.callgraph             --------------------------
	.section	.nv.callgraph,"",@"SHT_CUDA_CALLGRAPH"
	.align	4
	.sectionentsize	8
	.align		4
        /*0000*/ 	.word	0x00000000
	.align		4
        /*0004*/ 	.word	0xffffffff
	.align		4
        /*0008*/ 	.word	0x00000000
	.align		4
        /*000c*/ 	.word	0xfffffffe
	.align		4
        /*0010*/ 	.word	0x00000000
	.align		4
        /*0014*/ 	.word	0xfffffffd
	.align		4
        /*0018*/ 	.word	0x00000000
	.align		4
        /*001c*/ 	.word	0xfffffffc


//--------------------- .text._Z3barv             --------------------------
	.section	.text._Z3barv,"ax",@progbits
	.align	128
        .global         _Z3barv
        .type           _Z3barv,@function
        .size           _Z3barv,(.L_x_2 - _Z3barv)
        .other          _Z3barv,@"STO_CUDA_ENTRY STV_DEFAULT"
_Z3barv:
.text._Z3barv:
[----:B------:R-:W-:Y:S01]  /*0000*/  LDC R1, c[0x0][0x37c] ;  /* 0x0000df00ff017b82 */ /* 0x000fe20000000800 */
[----:B------:R-:W-:Y:S05]  /*0010*/  EXIT ;  /* 0x000000000000794d */ /* 0x000fea0003800000 */
.L_x_0:
[----:B------:R-:W-:-:S00]  /*0020*/  BRA `(.L_x_0) ;  /* 0xfffffffc00fc7947 */ /* 0x000fc0000383ffff */
[----:B------:R-:W-:-:S00]  /*0030*/  NOP ;  /* 0x0000000000007918 */ /* 0x000fc00000000000 */
        /* <DEDUP_REMOVED lines=12> */
.L_x_2:


//--------------------- .text._Z3foov             --------------------------
	.section	.text._Z3foov,"ax",@progbits
	.align	128
        .global         _Z3foov
        .type           _Z3foov,@function
        .size           _Z3foov,(.L_x_3 - _Z3foov)
        .other          _Z3foov,@"STO_CUDA_ENTRY STV_DEFAULT"
_Z3foov:
.text._Z3foov:
[----:B------:R-:W-:Y:S01]  /*0000*/  LDC R1, c[0x0][0x37c] ;  /* 0x0000df00ff017b82 */ /* 0x000fe20000000800 */
[----:B------:R-:W-:Y:S05]  /*0010*/  EXIT ;  /* 0x000000000000794d */ /* 0x000fea0003800000 */
.L_x_1:
        /* <DEDUP_REMOVED lines=14> */
.L_x_3:


//--------------------- .nv.shared.reserved.0     --------------------------
	.section	.nv.shared.reserved.0,"aw",@nobits
	.weak		__nv_reservedSMEM_offset_0_alias
	.size		__nv_reservedSMEM_offset_0_alias, 0, 64
	.other		__nv_reservedSMEM_offset_0_alias,@"STO_CUDA_RESERVED_SHARED STV_DEFAULT"
__nv_reservedSMEM_offset_0_alias:
	.zero		0
	.zero		64


//--------------------- .nv.constant0._Z3barv     --------------------------
	.section	.nv.constant0._Z3barv,"a",@progbits
	.sectionflags	@""
	.align	4
.nv.constant0._Z3barv:
	.zero		896


//--------------------- .nv.constant0._Z3foov     --------------------------
	.section	.nv.constant0._Z3foov,"a",@progbits
	.sectionflags	@""
	.align	4
.nv.constant0._Z3foov:
	.zero		896


//--------------------- SYMBOLS --------------------------

	.type		.nv.reservedSmem.offset0,@object
	.size		.nv.reservedSmem.offset0,0x4
